	.headerflags	@"EF_CUDA_TEXMODE_UNIFIED EF_CUDA_64BIT_ADDRESS EF_CUDA_ACCELERATORS EF_CUDA_SM90 EF_CUDA_VIRTUAL_SM(EF_CUDA_SM90)"
	.elftype	@"ET_EXEC"


//--------------------- .nv.info                  --------------------------
	.section	.nv.info,"",@"SHT_CUDA_INFO"
	.align	4


	//----- nvinfo : EIATTR_REGCOUNT
	.align		4
        /*0000*/ 	.byte	0x04, 0x2f
        /*0002*/ 	.short	(.L_3 - .L_2)
	.align		4
.L_2:
        /*0004*/ 	.word	index@(triton_poi_fused__native_batch_norm_legit_no_training_convolution_relu_17)
        /*0008*/ 	.word	0x00000028


	//----- nvinfo : EIATTR_MIN_STACK_SIZE
	.align		4
.L_3:
        /*000c*/ 	.byte	0x04, 0x12
        /*000e*/ 	.short	(.L_5 - .L_4)
	.align		4
.L_4:
        /*0010*/ 	.word	index@(triton_poi_fused__native_batch_norm_legit_no_training_convolution_relu_17)
        /*0014*/ 	.word	0x00000000


	//----- nvinfo : EIATTR_FRAME_SIZE
	.align		4
.L_5:
        /*0018*/ 	.byte	0x04, 0x11
        /*001a*/ 	.short	(.L_7 - .L_6)
	.align		4
.L_6:
        /*001c*/ 	.word	index@(triton_poi_fused__native_batch_norm_legit_no_training_convolution_relu_17)
        /*0020*/ 	.word	0x00000000


	//----- nvinfo : EIATTR_MIN_STACK_SIZE
	.align		4
.L_7:
        /*0024*/ 	.byte	0x04, 0x12
        /*0026*/ 	.short	(.L_9 - .L_8)
	.align		4
.L_8:
        /*0028*/ 	.word	index@(triton_poi_fused__native_batch_norm_legit_no_training_convolution_relu_17)
        /*002c*/ 	.word	0x00000000
.L_9:


//--------------------- .nv.info.triton_poi_fused__native_batch_norm_legit_no_training_convolution_relu_17 --------------------------
	.section	.nv.info.triton_poi_fused__native_batch_norm_legit_no_training_convolution_relu_17,"",@"SHT_CUDA_INFO"
	.sectionflags	@""
	.align	4


	//----- nvinfo : EIATTR_CUDA_API_VERSION
	.align		4
        /*0000*/ 	.byte	0x04, 0x37
        /*0002*/ 	.short	(.L_11 - .L_10)
.L_10:
        /*0004*/ 	.word	0x0000007c


	//----- nvinfo : EIATTR_KPARAM_INFO
	.align		4
.L_11:
        /*0008*/ 	.byte	0x04, 0x17
        /*000a*/ 	.short	(.L_13 - .L_12)
.L_12:
        /*000c*/ 	.word	0x00000000
        /*0010*/ 	.short	0x0008
        /*0012*/ 	.short	0x003c
        /*0014*/ 	.byte	0x00, 0xf0, 0x11, 0x00


	//----- nvinfo : EIATTR_KPARAM_INFO
	.align		4
.L_13:
        /*0018*/ 	.byte	0x04, 0x17
        /*001a*/ 	.short	(.L_15 - .L_14)
.L_14:
        /*001c*/ 	.word	0x00000000
        /*0020*/ 	.short	0x0007
        /*0022*/ 	.short	0x0038
        /*0024*/ 	.byte	0x00, 0xf0, 0x11, 0x00


	//----- nvinfo : EIATTR_KPARAM_INFO
	.align		4
.L_15:
        /*0028*/ 	.byte	0x04, 0x17
        /*002a*/ 	.short	(.L_17 - .L_16)
.L_16:
        /*002c*/ 	.word	0x00000000
        /*0030*/ 	.short	0x0006
        /*0032*/ 	.short	0x0030
        /*0034*/ 	.byte	0x00, 0xf4, 0x21, 0x00


	//----- nvinfo : EIATTR_KPARAM_INFO
	.align		4
.L_17:
        /*0038*/ 	.byte	0x04, 0x17
        /*003a*/ 	.short	(.L_19 - .L_18)
.L_18:
        /*003c*/ 	.word	0x00000000
        /*0040*/ 	.short	0x0005
        /*0042*/ 	.short	0x0028
        /*0044*/ 	.byte	0x00, 0xf4, 0x21, 0x00


	//----- nvinfo : EIATTR_KPARAM_INFO
	.align		4
.L_19:
        /*0048*/ 	.byte	0x04, 0x17
        /*004a*/ 	.short	(.L_21 - .L_20)
.L_20:
        /*004c*/ 	.word	0x00000000
        /*0050*/ 	.short	0x0004
        /*0052*/ 	.short	0x0020
        /*0054*/ 	.byte	0x00, 0xf4, 0x21, 0x00


	//----- nvinfo : EIATTR_KPARAM_INFO
	.align		4
.L_21:
        /*0058*/ 	.byte	0x04, 0x17
        /*005a*/ 	.short	(.L_23 - .L_22)
.L_22:
        /*005c*/ 	.word	0x00000000
        /*0060*/ 	.short	0x0003
        /*0062*/ 	.short	0x0018
        /*0064*/ 	.byte	0x00, 0xf4, 0x21, 0x00


	//----- nvinfo : EIATTR_KPARAM_INFO
	.align		4
.L_23:
        /*0068*/ 	.byte	0x04, 0x17
        /*006a*/ 	.short	(.L_25 - .L_24)
.L_24:
        /*006c*/ 	.word	0x00000000
        /*0070*/ 	.short	0x0002
        /*0072*/ 	.short	0x0010
        /*0074*/ 	.byte	0x00, 0xf4, 0x21, 0x00


	//----- nvinfo : EIATTR_KPARAM_INFO
	.align		4
.L_25:
        /*0078*/ 	.byte	0x04, 0x17
        /*007a*/ 	.short	(.L_27 - .L_26)
.L_26:
        /*007c*/ 	.word	0x00000000
        /*0080*/ 	.short	0x0001
        /*0082*/ 	.short	0x0008
        /*0084*/ 	.byte	0x00, 0xf4, 0x21, 0x00


	//----- nvinfo : EIATTR_KPARAM_INFO
	.align		4
.L_27:
        /*0088*/ 	.byte	0x04, 0x17
        /*008a*/ 	.short	(.L_29 - .L_28)
.L_28:
        /*008c*/ 	.word	0x00000000
        /*0090*/ 	.short	0x0000
        /*0092*/ 	.short	0x0000
        /*0094*/ 	.byte	0x00, 0xf4, 0x21, 0x00


	//----- nvinfo : EIATTR_SPARSE_MMA_MASK
	.align		4
.L_29:
        /*0098*/ 	.byte	0x03, 0x50
        /*009a*/ 	.short	0x0000


	//----- nvinfo : EIATTR_MAXREG_COUNT
	.align		4
        /*009c*/ 	.byte	0x03, 0x1b
        /*009e*/ 	.short	0x00ff


	//----- nvinfo : EIATTR_EXIT_INSTR_OFFSETS
	.align		4
        /*00a0*/ 	.byte	0x04, 0x1c
        /*00a2*/ 	.short	(.L_31 - .L_30)


	//   ....[0]....
.L_30:
        /*00a4*/ 	.word	0x00000cf0


	//   ....[1]....
        /*00a8*/ 	.word	0x00000d10


	//----- nvinfo : EIATTR_REQNTID
	.align		4
.L_31:
        /*00ac*/ 	.byte	0x04, 0x10
        /*00ae*/ 	.short	(.L_33 - .L_32)
.L_32:
        /*00b0*/ 	.word	0x00000080
        /*00b4*/ 	.word	0x00000001
        /*00b8*/ 	.word	0x00000001


	//----- nvinfo : EIATTR_CBANK_PARAM_SIZE
	.align		4
.L_33:
        /*00bc*/ 	.byte	0x03, 0x19
        /*00be*/ 	.short	0x0040


	//----- nvinfo : EIATTR_PARAM_CBANK
	.align		4
        /*00c0*/ 	.byte	0x04, 0x0a
        /*00c2*/ 	.short	(.L_35 - .L_34)
	.align		4
.L_34:
        /*00c4*/ 	.word	index@(.nv.constant0.triton_poi_fused__native_batch_norm_legit_no_training_convolution_relu_17)
        /*00c8*/ 	.short	0x0210
        /*00ca*/ 	.short	0x0040


	//----- nvinfo : EIATTR_SW_WAR
	.align		4
.L_35:
        /*00cc*/ 	.byte	0x04, 0x36
        /*00ce*/ 	.short	(.L_37 - .L_36)
.L_36:
        /*00d0*/ 	.word	0x00000008
.L_37:


//--------------------- .nv.callgraph             --------------------------
	.section	.nv.callgraph,"",@"SHT_CUDA_CALLGRAPH"
	.align	4
	.sectionentsize	8
	.align		4
        /*0000*/ 	.word	0x00000000
	.align		4
        /*0004*/ 	.word	0xffffffff
	.align		4
        /*0008*/ 	.word	0x00000000
	.align		4
        /*000c*/ 	.word	0xfffffffe
	.align		4
        /*0010*/ 	.word	0x00000000
	.align		4
        /*0014*/ 	.word	0xfffffffd
	.align		4
        /*0018*/ 	.word	0x00000000
	.align		4
        /*001c*/ 	.word	0xfffffffc


//--------------------- .nv.constant4             --------------------------
	.section	.nv.constant4,"a",@progbits
	.align	8
	.align		8
.nv.constant4:
        /*0000*/ 	.dword	_$_str
	.align		8
        /*0008*/ 	.dword	_$_str_$_2


//--------------------- .text.triton_poi_fused__native_batch_norm_legit_no_training_convolution_relu_17 --------------------------
	.section	.text.triton_poi_fused__native_batch_norm_legit_no_training_convolution_relu_17,"ax",@progbits
	.sectionflags	@"SHF_BARRIERS=1"
	.align	128
        .global         triton_poi_fused__native_batch_norm_legit_no_training_convolution_relu_17
        .type           triton_poi_fused__native_batch_norm_legit_no_training_convolution_relu_17,@function
        .size           triton_poi_fused__native_batch_norm_legit_no_training_convolution_relu_17,(.L_x_1 - triton_poi_fused__native_batch_norm_legit_no_training_convolution_relu_17)
        .other          triton_poi_fused__native_batch_norm_legit_no_training_convolution_relu_17,@"STO_CUDA_ENTRY STV_DEFAULT"
triton_poi_fused__native_batch_norm_legit_no_training_convolution_relu_17:
.text.triton_poi_fused__native_batch_norm_legit_no_training_convolution_relu_17:
[----:B------:R-:W0:Y:S01]  /*0000*/  LDC R1, c[0x0][0x28] ;  /* 0x00000a00ff017b82 */ /* 0x000e220000000800 */
[----:B------:R-:W1:Y:S07]  /*0010*/  S2R R2, SR_TID.X ;  /* 0x0000000000027919 */ /* 0x000e6e0000002100 */
[----:B------:R-:W2:Y:S01]  /*0020*/  LDC.64 R12, c[0x0][0x220] ;  /* 0x00008800ff0c7b82 */ /* 0x000ea20000000a00 */
[----:B------:R-:W-:Y:S01]  /*0030*/  ULDC.64 UR6, c[0x0][0x208] ;  /* 0x0000820000067ab9 */ /* 0x000fe20000000a00 */
[----:B------:R-:W3:Y:S06]  /*0040*/  S2R R6, SR_CTAID.Y ;  /* 0x0000000000067919 */ /* 0x000eec0000002600 */
[----:B------:R-:W4:Y:S08]  /*0050*/  S2UR UR8, SR_CTAID.X ;  /* 0x00000000000879c3 */ /* 0x000f300000002500 */
[----:B------:R-:W5:Y:S01]  /*0060*/  LDC.64 R8, c[0x0][0x218] ;  /* 0x00008600ff087b82 */ /* 0x000f620000000a00 */
[----:B-1----:R-:W-:-:S02]  /*0070*/  IMAD.SHL.U32 R0, R2, 0x4, RZ ;  /* 0x0000000402007824 */ /* 0x002fc400078e00ff */
[----:B---3--:R-:W-:-:S03]  /*0080*/  IMAD.SHL.U32 R29, R6, 0x400, RZ ;  /* 0x00000400061d7824 */ /* 0x008fc600078e00ff */
[----:B------:R-:W-:-:S04]  /*0090*/  LOP3.LUT R0, R0, 0x1fc, RZ, 0xc0, !PT ;  /* 0x000001fc00007812 */ /* 0x000fc800078ec0ff */
[----:B------:R-:W-:-:S04]  /*00a0*/  LOP3.LUT R0, R29, R0, RZ, 0xfc, !PT ;  /* 0x000000001d007212 */ /* 0x000fc800078efcff */
[----:B------:R-:W-:-:S04]  /*00b0*/  SHF.R.S32.HI R3, RZ, 0x1f, R0 ;  /* 0x0000001fff037819 */ /* 0x000fc80000011400 */
[----:B------:R-:W-:-:S04]  /*00c0*/  LEA.HI R3, R3, R0, RZ, 0x9 ;  /* 0x0000000003037211 */ /* 0x000fc800078f48ff */
[----:B------:R-:W-:-:S05]  /*00d0*/  LOP3.LUT R5, R3, 0xfffffe00, RZ, 0xc0, !PT ;  /* 0xfffffe0003057812 */ /* 0x000fca00078ec0ff */
[----:B------:R-:W-:-:S04]  /*00e0*/  IMAD.IADD R4, R0, 0x1, -R5 ;  /* 0x0000000100047824 */ /* 0x000fc800078e0a05 */
[----:B--2---:R-:W-:-:S06]  /*00f0*/  IMAD.WIDE R12, R4, 0x4, R12 ;  /* 0x00000004040c7825 */ /* 0x004fcc00078e020c */
[----:B------:R-:W2:Y:S01]  /*0100*/  LDG.E.EL.128 R12, desc[UR6][R12.64] ;  /* 0x000000060c0c7981 */ /* 0x000ea2000c2e1d00 */
[----:B------:R-:W-:Y:S01]  /*0110*/  SHF.R.S32.HI R5, RZ, 0x15, R6 ;  /* 0x00000015ff057819 */ /* 0x000fe20000011406 */
[----:B------:R-:W-:Y:S01]  /*0120*/  IMAD.SHL.U32 R3, R3, 0x40, RZ ;  /* 0x0000004003037824 */ /* 0x000fe200078e00ff */
[----:B------:R-:W1:Y:S01]  /*0130*/  LDC.64 R6, c[0x0][0x210] ;  /* 0x00008400ff067b82 */ /* 0x000e620000000a00 */
[----:B----4-:R-:W-:Y:S01]  /*0140*/  UISETP.GE.AND UP0, UPT, UR8, 0x40, UPT ;  /* 0x000000400800788c */ /* 0x010fe2000bf06270 */
[----:B------:R-:W-:Y:S01]  /*0150*/  SGXT R5, R5, 0x1 ;  /* 0x000000010505781a */ /* 0x000fe20000000200 */
[----:B------:R-:W-:Y:S01]  /*0160*/  IMAD.U32 R11, RZ, RZ, UR8 ;  /* 0x00000008ff0b7e24 */ /* 0x000fe2000f8e00ff */
[----:B------:R-:W-:Y:S02]  /*0170*/  LOP3.LUT R3, R3, 0xffff8000, RZ, 0xc0, !PT ;  /* 0xffff800003037812 */ /* 0x000fe400078ec0ff */
[----:B------:R-:W-:Y:S02]  /*0180*/  CS2R R16, SRZ ;  /* 0x0000000000107805 */ /* 0x000fe4000001ff00 */
[----:B------:R-:W-:Y:S01]  /*0190*/  LEA.HI R5, R5, R0, RZ, 0x9 ;  /* 0x0000000005057211 */ /* 0x000fe200078f48ff */
[----:B------:R-:W-:Y:S01]  /*01a0*/  IMAD R0, R11, 0x200, R4 ;  /* 0x000002000b007824 */ /* 0x000fe200078e0204 */
[----:B------:R-:W-:-:S02]  /*01b0*/  PLOP3.LUT P0, PT, PT, PT, UP0, 0x80, 0x0 ;  /* 0x000000000000781c */ /* 0x000fc40003f0f008 */
[----:B------:R-:W-:Y:S02]  /*01c0*/  CS2R R18, SRZ ;  /* 0x0000000000127805 */ /* 0x000fe4000001ff00 */
[----:B------:R-:W-:Y:S01]  /*01d0*/  LEA R5, R5, 0x8000, 0x6 ;  /* 0x0000800005057811 */ /* 0x000fe200078e30ff */
[----:B------:R-:W-:Y:S01]  /*01e0*/  IMAD.IADD R3, R0, 0x1, R3 ;  /* 0x0000000100037824 */ /* 0x000fe200078e0203 */
[----:B------:R-:W-:Y:S02]  /*01f0*/  PLOP3.LUT P1, PT, PT, PT, UP0, 0x80, 0x0 ;  /* 0x000000000000781c */ /* 0x000fe40003f2f008 */
[----:B------:R-:W-:Y:S02]  /*0200*/  CS2R R20, SRZ ;  /* 0x0000000000147805 */ /* 0x000fe4000001ff00 */
[----:B------:R-:W-:Y:S02]  /*0210*/  LOP3.LUT R5, R5, 0xffff8000, RZ, 0xc0, !PT ;  /* 0xffff800005057812 */ /* 0x000fe400078ec0ff */
[----:B------:R-:W-:Y:S01]  /*0220*/  CS2R R22, SRZ ;  /* 0x0000000000167805 */ /* 0x000fe2000001ff00 */
[----:B-----5:R-:W-:-:S02]  /*0230*/  IMAD.WIDE R24, R4, 0x4, R8 ;  /* 0x0000000404187825 */ /* 0x020fc400078e0208 */
[----:B------:R-:W3:Y:S02]  /*0240*/  LDC.64 R8, c[0x0][0x230] ;  /* 0x00008c00ff087b82 */ /* 0x000ee40000000a00 */
[----:B------:R-:W-:Y:S02]  /*0250*/  IMAD.IADD R0, R0, 0x1, R5 ;  /* 0x0000000100007824 */ /* 0x000fe400078e0205 */
[----:B------:R-:W4:Y:S01]  /*0260*/  LDG.E.EL.128 R24, desc[UR6][R24.64] ;  /* 0x0000000618187981 */ /* 0x000f22000c2e1d00 */
[----:B-1----:R-:W-:-:S04]  /*0270*/  IMAD.WIDE R30, R3, 0x4, R6 ;  /* 0x00000004031e7825 */ /* 0x002fc800078e0206 */
[----:B------:R-:W-:Y:S01]  /*0280*/  IMAD.WIDE R32, R0, 0x4, R6 ;  /* 0x0000000400207825 */ /* 0x000fe200078e0206 */
[----:B------:R1:W4:Y:S01]  /*0290*/  @!P0 LDG.E.EL.128 R16, desc[UR6][R30.64] ;  /* 0x000000061e108981 */ /* 0x000322000c2e1d00 */
[----:B------:R-:W5:Y:S03]  /*02a0*/  LDC.64 R6, c[0x0][0x228] ;  /* 0x00008a00ff067b82 */ /* 0x000f660000000a00 */
[----:B------:R-:W4:Y:S01]  /*02b0*/  @!P1 LDG.E.EL.128 R20, desc[UR6][R32.64] ;  /* 0x0000000620149981 */ /* 0x000f22000c2e1d00 */
[----:B---3--:R-:W-:-:S06]  /*02c0*/  IMAD.WIDE R8, R4, 0x4, R8 ;  /* 0x0000000404087825 */ /* 0x008fcc00078e0208 */
[----:B------:R-:W3:Y:S01]  /*02d0*/  LDG.E.EL.128 R8, desc[UR6][R8.64] ;  /* 0x0000000608087981 */ /* 0x000ee2000c2e1d00 */
[----:B-----5:R-:W-:-:S06]  /*02e0*/  IMAD.WIDE R6, R4, 0x4, R6 ;  /* 0x0000000404067825 */ /* 0x020fcc00078e0206 */
[----:B------:R-:W3:Y:S01]  /*02f0*/  LDG.E.EL.128 R4, desc[UR6][R6.64] ;  /* 0x0000000606047981 */ /* 0x000ee2000c2e1d00 */
[----:B------:R-:W5:Y:S01]  /*0300*/  S2UR UR5, SR_CgaCtaId ;  /* 0x00000000000579c3 */ /* 0x000f620000008800 */
[----:B------:R-:W-:Y:S02]  /*0310*/  UMOV UR4, 0x400 ;  /* 0x0000040000047882 */ /* 0x000fe40000000000 */
[----:B-----5:R-:W-:Y:S01]  /*0320*/  UPRMT UR4, UR5, 0x654, UR4 ;  /* 0x0000065405047896 */ /* 0x020fe20008000004 */
[----:B--2---:R-:W-:-:S04]  /*0330*/  FADD R13, R13, 9.9999997473787516356e-06 ;  /* 0x3727c5ac0d0d7421 */ /* 0x004fc80000000000 */
[----:B------:R-:W2:Y:S01]  /*0340*/  MUFU.SQRT R34, R13 ;  /* 0x0000000d00227308 */ /* 0x000ea20000002000 */
[----:B------:R-:W-:Y:S01]  /*0350*/  FADD R15, R15, 9.9999997473787516356e-06 ;  /* 0x3727c5ac0f0f7421 */ /* 0x000fe20000000000 */
[----:B------:R-:W-:Y:S01]  /*0360*/  FADD R12, R12, 9.9999997473787516356e-06 ;  /* 0x3727c5ac0c0c7421 */ /* 0x000fe20000000000 */
[----:B------:R-:W-:-:S05]  /*0370*/  FADD R14, R14, 9.9999997473787516356e-06 ;  /* 0x3727c5ac0e0e7421 */ /* 0x000fca0000000000 */
[----:B-1----:R-:W1:Y:S08]  /*0380*/  MUFU.SQRT R30, R15 ;  /* 0x0000000f001e7308 */ /* 0x002e700000002000 */
[----:B------:R-:W5:Y:S01]  /*0390*/  MUFU.SQRT R28, R12 ;  /* 0x0000000c001c7308 */ /* 0x000f620000002000 */
[----:B--2---:R-:W-:-:S07]  /*03a0*/  FSETP.GT.AND P6, PT, R34, 8.50705917302346158658e+37, PT ;  /* 0x7e8000002200780b */ /* 0x004fce0003fc4000 */
[----:B------:R2:W5:Y:S01]  /*03b0*/  MUFU.SQRT R31, R14 ;  /* 0x0000000e001f7308 */ /* 0x0005620000002000 */
[----:B-1----:R-:W-:Y:S02]  /*03c0*/  FSETP.GT.AND P3, PT, R30, 8.50705917302346158658e+37, PT ;  /* 0x7e8000001e00780b */ /* 0x002fe40003f64000 */
[----:B------:R-:W-:Y:S01]  /*03d0*/  FSETP.GEU.AND P2, PT, R34, 1.175494350822287508e-38, PT ;  /* 0x008000002200780b */ /* 0x000fe20003f4e000 */
[----:B--2---:R-:W-:Y:S01]  /*03e0*/  IMAD.MOV.U32 R14, RZ, RZ, 0x3e800000 ;  /* 0x3e800000ff0e7424 */ /* 0x004fe200078e00ff */
[----:B-----5:R-:W-:Y:S01]  /*03f0*/  FSETP.GT.AND P4, PT, R28, 8.50705917302346158658e+37, PT ;  /* 0x7e8000001c00780b */ /* 0x020fe20003f84000 */
[----:B------:R-:W-:-:S03]  /*0400*/  @P6 FMUL R34, R34, 0.25 ;  /* 0x3e80000022226820 */ /* 0x000fc60000400000 */
[----:B------:R-:W-:Y:S02]  /*0410*/  FSEL R12, R14, 1, P6 ;  /* 0x3f8000000e0c7808 */ /* 0x000fe40003000000 */
[C---:B0-----:R-:W-:Y:S02]  /*0420*/  FSETP.GT.AND P5, PT, R31.reuse, 8.50705917302346158658e+37, PT ;  /* 0x7e8000001f00780b */ /* 0x041fe40003fa4000 */
[----:B------:R-:W-:Y:S02]  /*0430*/  FSETP.GEU.AND P6, PT, R30, 1.175494350822287508e-38, PT ;  /* 0x008000001e00780b */ /* 0x000fe40003fce000 */
[----:B------:R-:W-:Y:S02]  /*0440*/  FSETP.GEU.AND P0, PT, R28, 1.175494350822287508e-38, PT ;  /* 0x008000001c00780b */ /* 0x000fe40003f0e000 */
[----:B------:R-:W-:Y:S01]  /*0450*/  FSETP.GEU.AND P1, PT, R31, 1.175494350822287508e-38, PT ;  /* 0x008000001f00780b */ /* 0x000fe20003f2e000 */
[----:B------:R-:W-:Y:S01]  /*0460*/  @P3 FMUL R30, R30, 0.25 ;  /* 0x3e8000001e1e3820 */ /* 0x000fe20000400000 */
[C---:B----4-:R-:W-:Y:S01]  /*0470*/  FADD R16, -R24.reuse, R16 ;  /* 0x0000001018107221 */ /* 0x050fe20000000100 */
[----:B------:R-:W-:Y:S01]  /*0480*/  FADD R20, -R24, R20 ;  /* 0x0000001418147221 */ /* 0x000fe20000000100 */
[----:B------:R-:W-:Y:S01]  /*0490*/  @P4 FMUL R28, R28, 0.25 ;  /* 0x3e8000001c1c4820 */ /* 0x000fe20000400000 */
[----:B------:R-:W-:-:S02]  /*04a0*/  FADD R24, -R25, R17 ;  /* 0x0000001119187221 */ /* 0x000fc40000000100 */
[----:B------:R-:W-:Y:S01]  /*04b0*/  @P5 FMUL R31, R31, 0.25 ;  /* 0x3e8000001f1f5820 */ /* 0x000fe20000400000 */
[----:B------:R-:W0:Y:S01]  /*04c0*/  S2R R17, SR_TID.X ;  /* 0x0000000000117919 */ /* 0x000e220000002100 */
[----:B------:R-:W-:Y:S01]  /*04d0*/  @!P6 FMUL R30, R30, 16777216 ;  /* 0x4b8000001e1ee820 */ /* 0x000fe20000400000 */
[----:B------:R-:W-:Y:S01]  /*04e0*/  @!P2 FMUL R34, R34, 16777216 ;  /* 0x4b8000002222a820 */ /* 0x000fe20000400000 */
[----:B------:R-:W-:Y:S02]  /*04f0*/  @!P0 FMUL R28, R28, 16777216 ;  /* 0x4b8000001c1c8820 */ /* 0x000fe40000400000 */
[----:B------:R-:W-:Y:S01]  /*0500*/  @!P1 FMUL R31, R31, 16777216 ;  /* 0x4b8000001f1f9820 */ /* 0x000fe20000400000 */
[----:B------:R-:W1:Y:S01]  /*0510*/  MUFU.RCP R15, R34 ;  /* 0x00000022000f7308 */ /* 0x000e620000001000 */
[C---:B------:R-:W-:Y:S01]  /*0520*/  FADD R19, -R27.reuse, R19 ;  /* 0x000000131b137221 */ /* 0x040fe20000000100 */
[----:B------:R-:W-:-:S06]  /*0530*/  FADD R23, -R27, R23 ;  /* 0x000000171b177221 */ /* 0x000fcc0000000100 */
[----:B------:R-:W2:Y:S01]  /*0540*/  MUFU.RCP R30, R30 ;  /* 0x0000001e001e7308 */ /* 0x000ea20000001000 */
[C---:B------:R-:W-:Y:S01]  /*0550*/  FADD R18, -R26.reuse, R18 ;  /* 0x000000121a127221 */ /* 0x040fe20000000100 */
[----:B------:R-:W-:Y:S01]  /*0560*/  FADD R22, -R26, R22 ;  /* 0x000000161a167221 */ /* 0x000fe20000000100 */
[----:B------:R-:W-:-:S05]  /*0570*/  FSEL R27, R14, 1, P3 ;  /* 0x3f8000000e1b7808 */ /* 0x000fca0001800000 */
[----:B------:R-:W4:Y:S01]  /*0580*/  MUFU.RCP R13, R31 ;  /* 0x0000001f000d7308 */ /* 0x000f220000001000 */
[----:B------:R-:W-:Y:S01]  /*0590*/  FADD R21, -R25, R21 ;  /* 0x0000001519157221 */ /* 0x000fe20000000100 */
[----:B------:R-:W-:-:S06]  /*05a0*/  FSEL R26, R14, 1, P5 ;  /* 0x3f8000000e1a7808 */ /* 0x000fcc0002800000 */
[----:B------:R-:W5:Y:S01]  /*05b0*/  MUFU.RCP R28, R28 ;  /* 0x0000001c001c7308 */ /* 0x000f620000001000 */
[----:B------:R-:W-:Y:S01]  /*05c0*/  FSEL R25, R14, 1, P4 ;  /* 0x3f8000000e197808 */ /* 0x000fe20002000000 */
[----:B------:R-:W-:Y:S01]  /*05d0*/  @!P2 FMUL R12, R12, 16777216 ;  /* 0x4b8000000c0ca820 */ /* 0x000fe20000400000 */
[----:B------:R-:W-:Y:S01]  /*05e0*/  @!P6 FMUL R27, R27, 16777216 ;  /* 0x4b8000001b1be820 */ /* 0x000fe20000400000 */
[----:B------:R-:W-:Y:S02]  /*05f0*/  @!P1 FMUL R26, R26, 16777216 ;  /* 0x4b8000001a1a9820 */ /* 0x000fe40000400000 */
[----:B------:R-:W-:Y:S01]  /*0600*/  @!P0 FMUL R25, R25, 16777216 ;  /* 0x4b80000019198820 */ /* 0x000fe20000400000 */
[----:B-1----:R-:W-:Y:S01]  /*0610*/  FMUL R12, R15, R12 ;  /* 0x0000000c0f0c7220 */ /* 0x002fe20000400000 */
[----:B--2---:R-:W-:Y:S01]  /*0620*/  FMUL R30, R30, R27 ;  /* 0x0000001b1e1e7220 */ /* 0x004fe20000400000 */
[----:B----4-:R-:W-:Y:S02]  /*0630*/  FMUL R13, R13, R26 ;  /* 0x0000001a0d0d7220 */ /* 0x010fe40000400000 */
[C---:B------:R-:W-:Y:S01]  /*0640*/  FMUL R14, R12.reuse, R21 ;  /* 0x000000150c0e7220 */ /* 0x040fe20000400000 */
[----:B------:R-:W-:Y:S01]  /*0650*/  FMUL R24, R12, R24 ;  /* 0x000000180c187220 */ /* 0x000fe20000400000 */
[----:B------:R-:W-:Y:S01]  /*0660*/  FMUL R12, R30, R23 ;  /* 0x000000171e0c7220 */ /* 0x000fe20000400000 */
[----:B-----5:R-:W-:Y:S01]  /*0670*/  FMUL R15, R28, R25 ;  /* 0x000000191c0f7220 */ /* 0x020fe20000400000 */
[C---:B------:R-:W-:Y:S01]  /*0680*/  FMUL R25, R13.reuse, R22 ;  /* 0x000000160d197220 */ /* 0x040fe20000400000 */
[----:B------:R-:W-:Y:S01]  /*0690*/  FMUL R30, R30, R19 ;  /* 0x000000131e1e7220 */ /* 0x000fe20000400000 */
[----:B------:R-:W-:Y:S01]  /*06a0*/  FMUL R13, R13, R18 ;  /* 0x000000120d0d7220 */ /* 0x000fe20000400000 */
[----:B------:R-:W-:Y:S01]  /*06b0*/  FMUL R21, R15, R16 ;  /* 0x000000100f157220 */ /* 0x000fe20000400000 */
[C-C-:B---3--:R-:W-:Y:S01]  /*06c0*/  FFMA R24, R5.reuse, R24, R9.reuse ;  /* 0x0000001805187223 */ /* 0x148fe20000000009 */
[----:B------:R-:W-:Y:S01]  /*06d0*/  FFMA R5, R5, R14, R9 ;  /* 0x0000000e05057223 */ /* 0x000fe20000000009 */
[C-C-:B------:R-:W-:Y:S01]  /*06e0*/  FFMA R30, R7.reuse, R30, R11.reuse ;  /* 0x0000001e071e7223 */ /* 0x140fe2000000000b */
[----:B------:R-:W-:Y:S01]  /*06f0*/  FFMA R16, R7, R12, R11 ;  /* 0x0000000c07107223 */ /* 0x000fe2000000000b */
[----:B------:R-:W-:Y:S01]  /*0700*/  FFMA R21, R4, R21, R8 ;  /* 0x0000001504157223 */ /* 0x000fe20000000008 */
[----:B0-----:R-:W-:-:S02]  /*0710*/  IMAD.SHL.U32 R7, R17, 0x4, RZ ;  /* 0x0000000411077824 */ /* 0x001fc400078e00ff */
[----:B------:R-:W-:Y:S01]  /*0720*/  FFMA R14, R6, R13, R10 ;  /* 0x0000000d060e7223 */ /* 0x000fe2000000000a */
[----:B------:R-:W-:Y:S01]  /*0730*/  FMUL R15, R15, R20 ;  /* 0x000000140f0f7220 */ /* 0x000fe20000400000 */
[----:B------:R-:W-:Y:S02]  /*0740*/  FSETP.GEU.AND P2, PT, R24, RZ, PT ;  /* 0x000000ff1800720b */ /* 0x000fe40003f4e000 */
[----:B------:R-:W-:Y:S02]  /*0750*/  LOP3.LUT R11, R7, 0x1fc, RZ, 0xc0, !PT ;  /* 0x000001fc070b7812 */ /* 0x000fe400078ec0ff */
[----:B------:R-:W-:Y:S02]  /*0760*/  FSETP.GEU.AND P3, PT, R21, RZ, PT ;  /* 0x000000ff1500720b */ /* 0x000fe40003f6e000 */
[----:B------:R-:W-:Y:S02]  /*0770*/  FSETP.GEU.AND P1, PT, R14, RZ, PT ;  /* 0x000000ff0e00720b */ /* 0x000fe40003f2e000 */
[----:B------:R-:W-:Y:S01]  /*0780*/  FSETP.GEU.AND P0, PT, R30, RZ, PT ;  /* 0x000000ff1e00720b */ /* 0x000fe20003f0e000 */
[----:B------:R-:W-:Y:S01]  /*0790*/  FFMA R4, R4, R15, R8 ;  /* 0x0000000f04047223 */ /* 0x000fe20000000008 */
[----:B------:R-:W-:-:S02]  /*07a0*/  LEA R11, R11, UR4, 0x3 ;  /* 0x000000040b0b7c11 */ /* 0x000fc4000f8e18ff */
[----:B------:R-:W-:Y:S02]  /*07b0*/  FSEL R12, R21, RZ, P3 ;  /* 0x000000ff150c7208 */ /* 0x000fe40001800000 */
[----:B------:R-:W-:Y:S02]  /*07c0*/  FSEL R13, R24, RZ, P2 ;  /* 0x000000ff180d7208 */ /* 0x000fe40001000000 */
[----:B------:R-:W-:Y:S02]  /*07d0*/  FSEL R14, R14, RZ, P1 ;  /* 0x000000ff0e0e7208 */ /* 0x000fe40000800000 */
[----:B------:R-:W-:Y:S01]  /*07e0*/  FSEL R15, R30, RZ, P0 ;  /* 0x000000ff1e0f7208 */ /* 0x000fe20000000000 */
[----:B------:R-:W-:Y:S04]  /*07f0*/  STS [R11], R12 ;  /* 0x0000000c0b007388 */ /* 0x000fe80000000800 */
[----:B------:R-:W-:Y:S04]  /*0800*/  STS [R11+0x8], R13 ;  /* 0x0000080d0b007388 */ /* 0x000fe80000000800 */
[----:B------:R-:W-:Y:S04]  /*0810*/  STS [R11+0x10], R14 ;  /* 0x0000100e0b007388 */ /* 0x000fe80000000800 */
[----:B------:R-:W-:Y:S01]  /*0820*/  STS [R11+0x18], R15 ;  /* 0x0000180f0b007388 */ /* 0x000fe20000000800 */
[----:B------:R-:W-:-:S02]  /*0830*/  LOP3.LUT R17, R17, 0x7f, RZ, 0xc0, !PT ;  /* 0x0000007f11117812 */ /* 0x000fc400078ec0ff */
[----:B------:R-:W-:Y:S02]  /*0840*/  LOP3.LUT R20, R2, 0x7f, RZ, 0xc0, !PT ;  /* 0x0000007f02147812 */ /* 0x000fe400078ec0ff */
[----:B------:R-:W-:Y:S02]  /*0850*/  LOP3.LUT R17, R17, 0x180, RZ, 0xfc, !PT ;  /* 0x0000018011117812 */ /* 0x000fe400078efcff */
[C---:B------:R-:W-:Y:S02]  /*0860*/  LOP3.LUT R7, R20.reuse, 0x100, RZ, 0xfc, !PT ;  /* 0x0000010014077812 */ /* 0x040fe400078efcff */
[C---:B------:R-:W-:Y:S02]  /*0870*/  LOP3.LUT R8, R20.reuse, 0x80, RZ, 0xfc, !PT ;  /* 0x0000008014087812 */ /* 0x040fe400078efcff */
[----:B------:R-:W-:Y:S01]  /*0880*/  LEA R33, R20, UR4, 0x3 ;  /* 0x0000000414217c11 */ /* 0x000fe2000f8e18ff */
[----:B------:R-:W-:Y:S01]  /*0890*/  BAR.SYNC.DEFER_BLOCKING 0x0 ;  /* 0x0000000000007b1d */ /* 0x000fe20000010000 */
[----:B------:R-:W-:-:S02]  /*08a0*/  LEA R35, R8, UR4, 0x3 ;  /* 0x0000000408237c11 */ /* 0x000fc4000f8e18ff */
[----:B------:R-:W-:Y:S02]  /*08b0*/  LEA R37, R7, UR4, 0x3 ;  /* 0x0000000407257c11 */ /* 0x000fe4000f8e18ff */
[----:B------:R-:W-:Y:S01]  /*08c0*/  LEA R24, R17, UR4, 0x3 ;  /* 0x0000000411187c11 */ /* 0x000fe2000f8e18ff */
[----:B------:R-:W-:Y:S01]  /*08d0*/  FFMA R6, R6, R25, R10 ;  /* 0x0000001906067223 */ /* 0x000fe2000000000a */
[----:B------:R-:W-:Y:S01]  /*08e0*/  FSETP.GEU.AND P0, PT, R16, RZ, PT ;  /* 0x000000ff1000720b */ /* 0x000fe20003f0e000 */
[----:B------:R-:W0:Y:S01]  /*08f0*/  LDC.64 R8, c[0x0][0x238] ;  /* 0x00008e00ff087b82 */ /* 0x000e220000000a00 */
[----:B------:R-:W1:Y:S04]  /*0900*/  LDS R23, [R33] ;  /* 0x0000000021177984 */ /* 0x000e680000000800 */
[----:B------:R-:W2:Y:S04]  /*0910*/  LDS R21, [R35] ;  /* 0x0000000023157984 */ /* 0x000ea80000000800 */
[----:B------:R-:W3:Y:S04]  /*0920*/  LDS R27, [R37] ;  /* 0x00000000251b7984 */ /* 0x000ee80000000800 */
[----:B------:R-:W4:Y:S01]  /*0930*/  LDS R31, [R24] ;  /* 0x00000000181f7984 */ /* 0x000f220000000800 */
[----:B------:R-:W-:-:S02]  /*0940*/  FSETP.GEU.AND P1, PT, R6, RZ, PT ;  /* 0x000000ff0600720b */ /* 0x000fc40003f2e000 */
[----:B------:R-:W-:Y:S02]  /*0950*/  FSETP.GEU.AND P3, PT, R4, RZ, PT ;  /* 0x000000ff0400720b */ /* 0x000fe40003f6e000 */
[C---:B------:R-:W-:Y:S02]  /*0960*/  FSETP.GEU.AND P2, PT, R5.reuse, RZ, PT ;  /* 0x000000ff0500720b */ /* 0x040fe40003f4e000 */
[----:B------:R-:W-:Y:S01]  /*0970*/  FSEL R7, R16, RZ, P0 ;  /* 0x000000ff10077208 */ /* 0x000fe20000000000 */
[----:B------:R-:W-:Y:S01]  /*0980*/  BAR.SYNC.DEFER_BLOCKING 0x0 ;  /* 0x0000000000007b1d */ /* 0x000fe20000010000 */
[----:B------:R-:W-:Y:S02]  /*0990*/  FSEL R6, R6, RZ, P1 ;  /* 0x000000ff06067208 */ /* 0x000fe40000800000 */
[----:B------:R-:W-:Y:S02]  /*09a0*/  FSEL R4, R4, RZ, P3 ;  /* 0x000000ff04047208 */ /* 0x000fe40001800000 */
[----:B------:R-:W-:-:S03]  /*09b0*/  FSEL R5, R5, RZ, P2 ;  /* 0x000000ff05057208 */ /* 0x000fc60001000000 */
[----:B------:R-:W-:Y:S04]  /*09c0*/  STS [R11], R4 ;  /* 0x000000040b007388 */ /* 0x000fe80000000800 */
[----:B------:R-:W-:Y:S04]  /*09d0*/  STS [R11+0x8], R5 ;  /* 0x000008050b007388 */ /* 0x000fe80000000800 */
[----:B------:R-:W-:Y:S04]  /*09e0*/  STS [R11+0x10], R6 ;  /* 0x000010060b007388 */ /* 0x000fe80000000800 */
[----:B------:R5:W-:Y:S01]  /*09f0*/  STS [R11+0x18], R7 ;  /* 0x000018070b007388 */ /* 0x000be20000000800 */
[----:B------:R-:W-:Y:S01]  /*0a00*/  BAR.SYNC.DEFER_BLOCKING 0x0 ;  /* 0x0000000000007b1d */ /* 0x000fe20000010000 */
[----:B------:R-:W-:-:S02]  /*0a10*/  LOP3.LUT R25, R29, 0x7f, R2, 0xf8, !PT ;  /* 0x0000007f1d197812 */ /* 0x000fc400078ef802 */
[----:B------:R-:W-:Y:S02]  /*0a20*/  LOP3.LUT R10, R29, 0x80, R20, 0xfe, !PT ;  /* 0x000000801d0a7812 */ /* 0x000fe400078efe14 */
[----:B------:R-:W-:Y:S02]  /*0a30*/  PLOP3.LUT P0, PT, PT, PT, UP0, 0x80, 0x0 ;  /* 0x000000000000781c */ /* 0x000fe40003f0f008 */
[----:B------:R-:W-:Y:S02]  /*0a40*/  LEA R19, R10, UR8, 0x6 ;  /* 0x000000080a137c11 */ /* 0x000fe4000f8e30ff */
[----:B------:R-:W-:Y:S01]  /*0a50*/  LEA R25, R25, UR8, 0x6 ;  /* 0x0000000819197c11 */ /* 0x000fe2000f8e30ff */
[----:B-----5:R-:W5:Y:S01]  /*0a60*/  LDC.64 R10, c[0x0][0x240] ;  /* 0x00009000ff0a7b82 */ /* 0x020f620000000a00 */
[----:B------:R-:W3:Y:S04]  /*0a70*/  LDS R33, [R33] ;  /* 0x0000000021217984 */ /* 0x000ee80000000800 */
[----:B------:R-:W4:Y:S04]  /*0a80*/  LDS R35, [R35] ;  /* 0x0000000023237984 */ /* 0x000f280000000800 */
[----:B------:R-:W4:Y:S04]  /*0a90*/  LDS R37, [R37] ;  /* 0x0000000025257984 */ /* 0x000f280000000800 */
[----:B------:R-:W4:Y:S01]  /*0aa0*/  LDS R2, [R24] ;  /* 0x0000000018027984 */ /* 0x000f220000000800 */
[----:B------:R-:W-:-:S02]  /*0ab0*/  PLOP3.LUT P1, PT, PT, PT, UP0, 0x80, 0x0 ;  /* 0x000000000000781c */ /* 0x000fc40003f2f008 */
[----:B------:R-:W-:Y:S02]  /*0ac0*/  LOP3.LUT R22, R29, 0x100, R20, 0xfe, !PT ;  /* 0x000001001d167812 */ /* 0x000fe400078efe14 */
[----:B------:R-:W-:Y:S01]  /*0ad0*/  PLOP3.LUT P6, PT, PT, PT, UP0, 0x80, 0x0 ;  /* 0x000000000000781c */ /* 0x000fe20003fcf008 */
[--C-:B0-----:R-:W-:Y:S01]  /*0ae0*/  IMAD.WIDE R16, R25, 0x4, R8.reuse ;  /* 0x0000000419107825 */ /* 0x101fe200078e0208 */
[----:B------:R-:W-:Y:S02]  /*0af0*/  LOP3.LUT R20, R29, 0x180, R20, 0xfe, !PT ;  /* 0x000001801d147812 */ /* 0x000fe400078efe14 */
[----:B------:R-:W-:Y:S01]  /*0b00*/  LEA R29, R22, UR8, 0x6 ;  /* 0x00000008161d7c11 */ /* 0x000fe2000f8e30ff */
[----:B------:R-:W-:Y:S01]  /*0b10*/  IMAD.WIDE R18, R19, 0x4, R8 ;  /* 0x0000000413127825 */ /* 0x000fe200078e0208 */
[----:B-1----:R0:W-:Y:S01]  /*0b20*/  @!P0 STG.E desc[UR6][R16.64], R23 ;  /* 0x0000001710008986 */ /* 0x0021e2000c101906 */
[----:B------:R-:W-:Y:S02]  /*0b30*/  PLOP3.LUT P5, PT, PT, PT, UP0, 0x80, 0x0 ;  /* 0x000000000000781c */ /* 0x000fe40003faf008 */
[----:B------:R-:W-:Y:S01]  /*0b40*/  PLOP3.LUT P4, PT, PT, PT, UP0, 0x80, 0x0 ;  /* 0x000000000000781c */ /* 0x000fe20003f8f008 */
[----:B--2---:R1:W-:Y:S01]  /*0b50*/  @!P1 STG.E desc[UR6][R18.64], R21 ;  /* 0x0000001512009986 */ /* 0x0043e2000c101906 */
[----:B------:R-:W-:-:S02]  /*0b60*/  PLOP3.LUT P3, PT, PT, PT, UP0, 0x80, 0x0 ;  /* 0x000000000000781c */ /* 0x000fc40003f6f008 */
[----:B------:R-:W-:Y:S01]  /*0b70*/  PLOP3.LUT P2, PT, PT, PT, UP0, 0x80, 0x0 ;  /* 0x000000000000781c */ /* 0x000fe20003f4f008 */
[----:B0-----:R-:W-:Y:S01]  /*0b80*/  IMAD.WIDE R16, R29, 0x4, R8 ;  /* 0x000000041d107825 */ /* 0x001fe200078e0208 */
[----:B------:R-:W-:Y:S02]  /*0b90*/  LEA R23, R20, UR8, 0x6 ;  /* 0x0000000814177c11 */ /* 0x000fe4000f8e30ff */
[----:B------:R-:W-:Y:S01]  /*0ba0*/  PLOP3.LUT P1, PT, PT, PT, UP0, 0x80, 0x0 ;  /* 0x000000000000781c */ /* 0x000fe20003f2f008 */
[C---:B-1----:R-:W-:Y:S01]  /*0bb0*/  VIADD R21, R25.reuse, 0x8000 ;  /* 0x0000800019157836 */ /* 0x042fe20000000000 */
[----:B------:R-:W-:Y:S01]  /*0bc0*/  PLOP3.LUT P0, PT, PT, PT, UP0, 0x80, 0x0 ;  /* 0x000000000000781c */ /* 0x000fe20003f0f008 */
[----:B---3--:R0:W-:Y:S01]  /*0bd0*/  @!P6 STG.E desc[UR6][R16.64], R27 ;  /* 0x0000001b1000e986 */ /* 0x0081e2000c101906 */
[C---:B------:R-:W-:Y:S01]  /*0be0*/  VIADD R22, R25.reuse, 0xa000 ;  /* 0x0000a00019167836 */ /* 0x040fe20000000000 */
[----:B------:R-:W-:Y:S01]  /*0bf0*/  PLOP3.LUT P6, PT, PT, PT, UP0, 0x40, 0x0 ;  /* 0x000000000000781c */ /* 0x000fe20003fce808 */
[----:B------:R-:W-:-:S02]  /*0c00*/  VIADD R24, R25, 0xc000 ;  /* 0x0000c00019187836 */ /* 0x000fc40000000000 */
[----:B------:R-:W-:Y:S02]  /*0c10*/  VIADD R26, R25, 0xe000 ;  /* 0x0000e000191a7836 */ /* 0x000fe40000000000 */
[----:B------:R-:W-:-:S04]  /*0c20*/  IMAD.WIDE R18, R23, 0x4, R8 ;  /* 0x0000000417127825 */ /* 0x000fc800078e0208 */
[--C-:B------:R-:W-:Y:S01]  /*0c30*/  IMAD.WIDE R20, R21, 0x4, R8.reuse ;  /* 0x0000000415147825 */ /* 0x100fe200078e0208 */
[----:B----4-:R0:W-:Y:S03]  /*0c40*/  @!P5 STG.E desc[UR6][R18.64], R31 ;  /* 0x0000001f1200d986 */ /* 0x0101e6000c101906 */
[--C-:B------:R-:W-:Y:S01]  /*0c50*/  IMAD.WIDE R22, R22, 0x4, R8.reuse ;  /* 0x0000000416167825 */ /* 0x100fe200078e0208 */
[----:B------:R0:W-:Y:S03]  /*0c60*/  @!P4 STG.E desc[UR6][R20.64], R33 ;  /* 0x000000211400c986 */ /* 0x0001e6000c101906 */
[--C-:B------:R-:W-:Y:S01]  /*0c70*/  IMAD.WIDE R24, R24, 0x4, R8.reuse ;  /* 0x0000000418187825 */ /* 0x100fe200078e0208 */
[----:B------:R0:W-:Y:S03]  /*0c80*/  @!P3 STG.E desc[UR6][R22.64], R35 ;  /* 0x000000231600b986 */ /* 0x0001e6000c101906 */
[----:B------:R-:W-:Y:S01]  /*0c90*/  IMAD.WIDE R8, R26, 0x4, R8 ;  /* 0x000000041a087825 */ /* 0x000fe200078e0208 */
[----:B------:R0:W-:Y:S03]  /*0ca0*/  @!P2 STG.E desc[UR6][R24.64], R37 ;  /* 0x000000251800a986 */ /* 0x0001e6000c101906 */
[--C-:B-----5:R-:W-:Y:S01]  /*0cb0*/  IMAD.WIDE R28, R3, 0x4, R10.reuse ;  /* 0x00000004031c7825 */ /* 0x120fe200078e020a */
[----:B------:R0:W-:Y:S04]  /*0cc0*/  @!P1 STG.E desc[UR6][R8.64], R2 ;  /* 0x0000000208009986 */ /* 0x0001e8000c101906 */
[----:B------:R0:W-:Y:S01]  /*0cd0*/  @!P0 STG.E.128 desc[UR6][R28.64], R12 ;  /* 0x0000000c1c008986 */ /* 0x0001e2000c101d06 */
[----:B------:R-:W-:Y:S01]  /*0ce0*/  IMAD.WIDE R10, R0, 0x4, R10 ;  /* 0x00000004000a7825 */ /* 0x000fe200078e020a */
[----:B0-----:R-:W-:Y:S06]  /*0cf0*/  @!P6 EXIT ;  /* 0x000000000000e94d */ /* 0x001fec0003800000 */
[----:B------:R-:W-:Y:S01]  /*0d00*/  STG.E.128 desc[UR6][R10.64], R4 ;  /* 0x000000040a007986 */ /* 0x000fe2000c101d06 */
[----:B------:R-:W-:Y:S05]  /*0d10*/  EXIT ;  /* 0x000000000000794d */ /* 0x000fea0003800000 */
.L_x_0:
[----:B------:R-:W-:-:S00]  /*0d20*/  BRA `(.L_x_0) ;  /* 0xfffffffc00fc7947 */ /* 0x000fc0000383ffff */
[----:B------:R-:W-:-:S00]  /*0d30*/  NOP ;  /* 0x0000000000007918 */ /* 0x000fc00000000000 */
        /* <DEDUP_REMOVED lines=12> */
.L_x_1:


//--------------------- .nv.global.init           --------------------------
	.section	.nv.global.init,"aw",@progbits
.nv.global.init:
	.type		_$_str,@object
	.size		_$_str,(_$_str_$_2 - _$_str)
_$_str:
        /*0000*/ 	.byte	0x5f, 0x5f, 0x43, 0x55, 0x44, 0x41, 0x5f, 0x46, 0x54, 0x5a, 0x00
	.type		_$_str_$_2,@object
	.size		_$_str_$_2,(.L_1 - _$_str_$_2)
_$_str_$_2:
        /*000b*/ 	.byte	0x5f, 0x5f, 0x43, 0x55, 0x44, 0x41, 0x5f, 0x50, 0x52, 0x45, 0x43, 0x5f, 0x53, 0x51, 0x52, 0x54
        /*001b*/ 	.byte	0x00
.L_1:


//--------------------- .nv.shared.triton_poi_fused__native_batch_norm_legit_no_training_convolution_relu_17 --------------------------
	.section	.nv.shared.triton_poi_fused__native_batch_norm_legit_no_training_convolution_relu_17,"aw",@nobits
	.sectionflags	@""
	.align	16
	.zero		1024


//--------------------- .nv.constant0.triton_poi_fused__native_batch_norm_legit_no_training_convolution_relu_17 --------------------------
	.section	.nv.constant0.triton_poi_fused__native_batch_norm_legit_no_training_convolution_relu_17,"a",@progbits
	.sectionflags	@""
	.align	4
.nv.constant0.triton_poi_fused__native_batch_norm_legit_no_training_convolution_relu_17:
	.zero		592
